//
// Generated by NVIDIA NVVM Compiler
//
// Compiler Build ID: CL-36424714
// Cuda compilation tools, release 13.0, V13.0.88
// Based on NVVM 20.0.0
//

.version 9.0
.target sm_100
.address_size 64

	// .globl	Run

.visible .entry Run(
	.param .u32 Run_param_0,
	.param .u64 .ptr .align 1 Run_param_1,
	.param .u64 .ptr .align 1 Run_param_2,
	.param .u64 .ptr .align 1 Run_param_3,
	.param .f64 Run_param_4
)
{
	.reg .pred 	%p<4>;
	.reg .b32 	%r<6>;
	.reg .b64 	%rd<11>;
	.reg .b64 	%fd<8>;

	ld.param.u32 	%r2, [Run_param_0];
	ld.param.u64 	%rd1, [Run_param_1];
	ld.param.u64 	%rd2, [Run_param_2];
	ld.param.u64 	%rd3, [Run_param_3];
	ld.param.f64 	%fd1, [Run_param_4];
	mov.u32 	%r3, %ctaid.x;
	mov.u32 	%r4, %ntid.x;
	mov.u32 	%r5, %tid.x;
	mad.lo.s32 	%r1, %r3, %r4, %r5;
	setp.ge.s32 	%p1, %r1, %r2;
	@%p1 bra 	$L__BB0_2;
	cvta.to.global.u64 	%rd4, %rd2;
	cvta.to.global.u64 	%rd5, %rd1;
	cvta.to.global.u64 	%rd6, %rd3;
	mul.wide.s32 	%rd7, %r1, 8;
	add.s64 	%rd8, %rd4, %rd7;
	ld.global.nc.f64 	%fd2, [%rd8];
	add.s64 	%rd9, %rd5, %rd7;
	ld.global.nc.f64 	%fd3, [%rd9];
	setp.ge.f64 	%p2, %fd3, 0d0000000000000000;
	selp.f64 	%fd4, 0d3FF0000000000000, 0d0000000000000000, %p2;
	setp.lt.f64 	%p3, %fd3, 0d0000000000000000;
	selp.f64 	%fd5, 0d3FF0000000000000, 0d0000000000000000, %p3;
	fma.rn.f64 	%fd6, %fd1, %fd5, %fd4;
	mul.f64 	%fd7, %fd2, %fd6;
	add.s64 	%rd10, %rd6, %rd7;
	st.global.f64 	[%rd10], %fd7;
$L__BB0_2:
	ret;

}


// ===== COMPILED SASS (sm_100) =====

	.target	sm_100

	.elftype	@"ET_EXEC"


//--------------------- .note.nv.tkinfo           --------------------------
	.section	.note.nv.tkinfo,"",@"SHT_NOTE"
	.sectionflags	@"SHF_NOTE_NV_TKINFO"
	.tkinfo
        /*0018*/ 	.word	0x00000002
        /*0030*/ 	.string	""
        /*0030*/ 	.string	"ptxas"
        /*0030*/ 	.string	"Cuda compilation tools, release 13.0, V13.0.88"
        /*0030*/ 	.string	"Build cuda_13.0.r13.0/compiler.36424714_0"
        /*0030*/ 	.string	"-arch sm_100 -m 64 "



//--------------------- .note.nv.cuinfo           --------------------------
	.section	.note.nv.cuinfo,"",@"SHT_NOTE"
	.sectionflags	@"SHF_NOTE_NV_CUINFO"
        /*0018*/ 	.short	0x0002
        /*001a*/ 	.short	0x0064
        /*001c*/ 	.short	0x0082
	.zero		2


//--------------------- .nv.info                  --------------------------
	.section	.nv.info,"",@"SHT_CUDA_INFO"
	.align	4


	//----- nvinfo : EIATTR_REGCOUNT
	.align		4
        /*0000*/ 	.byte	0x04, 0x2f
        /*0002*/ 	.short	(.L_1 - .L_0)
	.align		4
.L_0:
        /*0004*/ 	.word	index@(Run)
        /*0008*/ 	.word	0x00000010


	//----- nvinfo : EIATTR_FRAME_SIZE
	.align		4
.L_1:
        /*000c*/ 	.byte	0x04, 0x11
        /*000e*/ 	.short	(.L_3 - .L_2)
	.align		4
.L_2:
        /*0010*/ 	.word	index@(Run)
        /*0014*/ 	.word	0x00000000


	//----- nvinfo : EIATTR_MIN_STACK_SIZE
	.align		4
.L_3:
        /*0018*/ 	.byte	0x04, 0x12
        /*001a*/ 	.short	(.L_5 - .L_4)
	.align		4
.L_4:
        /*001c*/ 	.word	index@(Run)
        /*0020*/ 	.word	0x00000000
.L_5:


//--------------------- .nv.compat                --------------------------
	.section	.nv.compat,"",@"SHT_CUDA_COMPAT_INFO"
	.align	4
        /*0000*/ 	.byte	0x02, 0x09, 0x00, 0x00, 0x02, 0x02, 0x01, 0x00, 0x02, 0x05, 0x05, 0x00, 0x03, 0x07, 0x01, 0x01
        /*0010*/ 	.byte	0x02, 0x03, 0x00, 0x00, 0x02, 0x06, 0x01, 0x00, 0x04, 0x0b, 0x08, 0x00, 0x01, 0x00, 0x00, 0x00
        /*0020*/ 	.byte	0x00, 0x00, 0x00, 0x00


//--------------------- .nv.info.Run              --------------------------
	.section	.nv.info.Run,"",@"SHT_CUDA_INFO"
	.sectionflags	@""
	.align	4


	//----- nvinfo : EIATTR_CUDA_API_VERSION
	.align		4
        /*0000*/ 	.byte	0x04, 0x37
        /*0002*/ 	.short	(.L_7 - .L_6)
.L_6:
        /*0004*/ 	.word	0x00000082


	//----- nvinfo : EIATTR_KPARAM_INFO
	.align		4
.L_7:
        /*0008*/ 	.byte	0x04, 0x17
        /*000a*/ 	.short	(.L_9 - .L_8)
.L_8:
        /*000c*/ 	.word	0x00000000
        /*0010*/ 	.short	0x0004
        /*0012*/ 	.short	0x0020
        /*0014*/ 	.byte	0x00, 0xf0, 0x21, 0x00


	//----- nvinfo : EIATTR_KPARAM_INFO
	.align		4
.L_9:
        /*0018*/ 	.byte	0x04, 0x17
        /*001a*/ 	.short	(.L_11 - .L_10)
.L_10:
        /*001c*/ 	.word	0x00000000
        /*0020*/ 	.short	0x0003
        /*0022*/ 	.short	0x0018
        /*0024*/ 	.byte	0x00, 0xf5, 0x21, 0x00


	//----- nvinfo : EIATTR_KPARAM_INFO
	.align		4
.L_11:
        /*0028*/ 	.byte	0x04, 0x17
        /*002a*/ 	.short	(.L_13 - .L_12)
.L_12:
        /*002c*/ 	.word	0x00000000
        /*0030*/ 	.short	0x0002
        /*0032*/ 	.short	0x0010
        /*0034*/ 	.byte	0x00, 0xf5, 0x21, 0x00


	//----- nvinfo : EIATTR_KPARAM_INFO
	.align		4
.L_13:
        /*0038*/ 	.byte	0x04, 0x17
        /*003a*/ 	.short	(.L_15 - .L_14)
.L_14:
        /*003c*/ 	.word	0x00000000
        /*0040*/ 	.short	0x0001
        /*0042*/ 	.short	0x0008
        /*0044*/ 	.byte	0x00, 0xf5, 0x21, 0x00


	//----- nvinfo : EIATTR_KPARAM_INFO
	.align		4
.L_15:
        /*0048*/ 	.byte	0x04, 0x17
        /*004a*/ 	.short	(.L_17 - .L_16)
.L_16:
        /*004c*/ 	.word	0x00000000
        /*0050*/ 	.short	0x0000
        /*0052*/ 	.short	0x0000
        /*0054*/ 	.byte	0x00, 0xf0, 0x11, 0x00


	//----- nvinfo : EIATTR_SPARSE_MMA_MASK
	.align		4
.L_17:
        /*0058*/ 	.byte	0x03, 0x50
        /*005a*/ 	.short	0x0000


	//----- nvinfo : EIATTR_MAXREG_COUNT
	.align		4
        /*005c*/ 	.byte	0x03, 0x1b
        /*005e*/ 	.short	0x00ff


	//----- nvinfo : EIATTR_MERCURY_ISA_VERSION
	.align		4
        /*0060*/ 	.byte	0x03, 0x5f
        /*0062*/ 	.short	0x0101


	//----- nvinfo : EIATTR_VRC_CTA_INIT_COUNT
	.align		4
        /*0064*/ 	.byte	0x02, 0x4a
	.zero		1
	.zero		1


	//----- nvinfo : EIATTR_EXIT_INSTR_OFFSETS
	.align		4
        /*0068*/ 	.byte	0x04, 0x1c
        /*006a*/ 	.short	(.L_19 - .L_18)


	//   ....[0]....
.L_18:
        /*006c*/ 	.word	0x00000070


	//   ....[1]....
        /*0070*/ 	.word	0x000001b0


	//----- nvinfo : EIATTR_CBANK_PARAM_SIZE
	.align		4
.L_19:
        /*0074*/ 	.byte	0x03, 0x19
        /*0076*/ 	.short	0x0028


	//----- nvinfo : EIATTR_PARAM_CBANK
	.align		4
        /*0078*/ 	.byte	0x04, 0x0a
        /*007a*/ 	.short	(.L_21 - .L_20)
	.align		4
.L_20:
        /*007c*/ 	.word	index@(.nv.constant0.Run)
        /*0080*/ 	.short	0x0380
        /*0082*/ 	.short	0x0028


	//----- nvinfo : EIATTR_SW_WAR
	.align		4
.L_21:
        /*0084*/ 	.byte	0x04, 0x36
        /*0086*/ 	.short	(.L_23 - .L_22)
.L_22:
        /*0088*/ 	.word	0x00000008
.L_23:


//--------------------- .nv.callgraph             --------------------------
	.section	.nv.callgraph,"",@"SHT_CUDA_CALLGRAPH"
	.align	4
	.sectionentsize	8
	.align		4
        /*0000*/ 	.word	0x00000000
	.align		4
        /*0004*/ 	.word	0xffffffff
	.align		4
        /*0008*/ 	.word	0x00000000
	.align		4
        /*000c*/ 	.word	0xfffffffe
	.align		4
        /*0010*/ 	.word	0x00000000
	.align		4
        /*0014*/ 	.word	0xfffffffd
	.align		4
        /*0018*/ 	.word	0x00000000
	.align		4
        /*001c*/ 	.word	0xfffffffc


//--------------------- .text.Run                 --------------------------
	.section	.text.Run,"ax",@progbits
	.align	128
        .global         Run
        .type           Run,@function
        .size           Run,(.L_x_1 - Run)
        .other          Run,@"STO_CUDA_ENTRY STV_DEFAULT"
Run:
.text.Run:
[----:B------:R-:W-:Y:S01]  /*0000*/  LDC R1, c[0x0][0x37c] ;  /* 0x0000df00ff017b82 */ /* 0x000fe20000000800 */
[----:B------:R-:W0:Y:S07]  /*0010*/  S2R R0, SR_TID.X ;  /* 0x0000000000007919 */ /* 0x000e2e0000002100 */
[----:B------:R-:W0:Y:S01]  /*0020*/  S2UR UR4, SR_CTAID.X ;  /* 0x00000000000479c3 */ /* 0x000e220000002500 */
[----:B------:R-:W1:Y:S07]  /*0030*/  LDCU UR5, c[0x0][0x380] ;  /* 0x00007000ff0577ac */ /* 0x000e6e0008000800 */
[----:B------:R-:W0:Y:S02]  /*0040*/  LDC R13, c[0x0][0x360] ;  /* 0x0000d800ff0d7b82 */ /* 0x000e240000000800 */
[----:B0-----:R-:W-:-:S05]  /*0050*/  IMAD R13, R13, UR4, R0 ;  /* 0x000000040d0d7c24 */ /* 0x001fca000f8e0200 */
[----:B-1----:R-:W-:-:S13]  /*0060*/  ISETP.GE.AND P0, PT, R13, UR5, PT ;  /* 0x000000050d007c0c */ /* 0x002fda000bf06270 */
[----:B------:R-:W-:Y:S05]  /*0070*/  @P0 EXIT ;  /* 0x000000000000094d */ /* 0x000fea0003800000 */
[----:B------:R-:W0:Y:S01]  /*0080*/  LDC.64 R4, c[0x0][0x388] ;  /* 0x0000e200ff047b82 */ /* 0x000e220000000a00 */
[----:B------:R-:W1:Y:S01]  /*0090*/  LDCU.64 UR4, c[0x0][0x358] ;  /* 0x00006b00ff0477ac */ /* 0x000e620008000a00 */
[----:B------:R-:W2:Y:S06]  /*00a0*/  LDCU.64 UR6, c[0x0][0x3a0] ;  /* 0x00007400ff0677ac */ /* 0x000eac0008000a00 */
[----:B------:R-:W3:Y:S08]  /*00b0*/  LDC.64 R2, c[0x0][0x390] ;  /* 0x0000e400ff027b82 */ /* 0x000ef00000000a00 */
[----:B------:R-:W4:Y:S01]  /*00c0*/  LDC.64 R10, c[0x0][0x398] ;  /* 0x0000e600ff0a7b82 */ /* 0x000f220000000a00 */
[----:B0-----:R-:W-:-:S06]  /*00d0*/  IMAD.WIDE R4, R13, 0x8, R4 ;  /* 0x000000080d047825 */ /* 0x001fcc00078e0204 */
[----:B-1----:R-:W5:Y:S01]  /*00e0*/  LDG.E.64.CONSTANT R4, desc[UR4][R4.64] ;  /* 0x0000000404047981 */ /* 0x002f62000c1e9b00 */
[----:B---3--:R-:W-:-:S06]  /*00f0*/  IMAD.WIDE R2, R13, 0x8, R2 ;  /* 0x000000080d027825 */ /* 0x008fcc00078e0202 */
[----:B------:R-:W3:Y:S01]  /*0100*/  LDG.E.64.CONSTANT R2, desc[UR4][R2.64] ;  /* 0x0000000402027981 */ /* 0x000ee2000c1e9b00 */
[----:B------:R-:W-:Y:S01]  /*0110*/  HFMA2 R8, -RZ, RZ, 0, 0 ;  /* 0x00000000ff087431 */ /* 0x000fe200000001ff */
[----:B------:R-:W-:Y:S01]  /*0120*/  MOV R6, RZ ;  /* 0x000000ff00067202 */ /* 0x000fe20000000f00 */
[C---:B-----5:R-:W-:Y:S02]  /*0130*/  DSETP.GEU.AND P1, PT, R4.reuse, RZ, PT ;  /* 0x000000ff0400722a */ /* 0x060fe40003f2e000 */
[----:B------:R-:W-:-:S04]  /*0140*/  DSETP.GE.AND P0, PT, R4, RZ, PT ;  /* 0x000000ff0400722a */ /* 0x000fc80003f06000 */
[----:B------:R-:W-:Y:S02]  /*0150*/  FSEL R7, RZ, 1.875, P1 ;  /* 0x3ff00000ff077808 */ /* 0x000fe40000800000 */
[----:B------:R-:W-:-:S06]  /*0160*/  FSEL R9, RZ, 1.875, !P0 ;  /* 0x3ff00000ff097808 */ /* 0x000fcc0004000000 */
[----:B--2---:R-:W-:-:S08]  /*0170*/  DFMA R4, R6, UR6, R8 ;  /* 0x0000000606047c2b */ /* 0x004fd00008000008 */
[----:B---3--:R-:W-:Y:S01]  /*0180*/  DMUL R4, R2, R4 ;  /* 0x0000000402047228 */ /* 0x008fe20000000000 */
[----:B----4-:R-:W-:-:S06]  /*0190*/  IMAD.WIDE R2, R13, 0x8, R10 ;  /* 0x000000080d027825 */ /* 0x010fcc00078e020a */
[----:B------:R-:W-:Y:S01]  /*01a0*/  STG.E.64 desc[UR4][R2.64], R4 ;  /* 0x0000000402007986 */ /* 0x000fe2000c101b04 */
[----:B------:R-:W-:Y:S05]  /*01b0*/  EXIT ;  /* 0x000000000000794d */ /* 0x000fea0003800000 */
.L_x_0:
[----:B------:R-:W-:-:S00]  /*01c0*/  BRA `(.L_x_0) ;  /* 0xfffffffc00fc7947 */ /* 0x000fc0000383ffff */
[----:B------:R-:W-:-:S00]  /*01d0*/  NOP ;  /* 0x0000000000007918 */ /* 0x000fc00000000000 */
        /* <DEDUP_REMOVED lines=10> */
.L_x_1:


//--------------------- .nv.shared.reserved.0     --------------------------
	.section	.nv.shared.reserved.0,"aw",@nobits
	.weak		__nv_reservedSMEM_offset_0_alias
	.size		__nv_reservedSMEM_offset_0_alias, 0, 64
	.other		__nv_reservedSMEM_offset_0_alias,@"STO_CUDA_RESERVED_SHARED STV_DEFAULT"
__nv_reservedSMEM_offset_0_alias:
	.zero		0
	.zero		64


//--------------------- .nv.constant0.Run         --------------------------
	.section	.nv.constant0.Run,"a",@progbits
	.sectionflags	@""
	.align	4
.nv.constant0.Run:
	.zero		936


//--------------------- SYMBOLS --------------------------

	.type		.nv.reservedSmem.offset0,@object
	.size		.nv.reservedSmem.offset0,0x4
